	.headerflags	@"EF_CUDA_TEXMODE_UNIFIED EF_CUDA_64BIT_ADDRESS EF_CUDA_ACCELERATORS EF_CUDA_SM90 EF_CUDA_VIRTUAL_SM(EF_CUDA_SM90)"
	.elftype	@"ET_EXEC"


//--------------------- .nv.info                  --------------------------
	.section	.nv.info,"",@"SHT_CUDA_INFO"
	.align	4


	//----- nvinfo : EIATTR_REGCOUNT
	.align		4
        /*0000*/ 	.byte	0x04, 0x2f
        /*0002*/ 	.short	(.L_3 - .L_2)
	.align		4
.L_2:
        /*0004*/ 	.word	index@(triton_poi_fused__native_batch_norm_legit_no_training_21)
        /*0008*/ 	.word	0x00000016


	//----- nvinfo : EIATTR_MIN_STACK_SIZE
	.align		4
.L_3:
        /*000c*/ 	.byte	0x04, 0x12
        /*000e*/ 	.short	(.L_5 - .L_4)
	.align		4
.L_4:
        /*0010*/ 	.word	index@(triton_poi_fused__native_batch_norm_legit_no_training_21)
        /*0014*/ 	.word	0x00000000


	//----- nvinfo : EIATTR_FRAME_SIZE
	.align		4
.L_5:
        /*0018*/ 	.byte	0x04, 0x11
        /*001a*/ 	.short	(.L_7 - .L_6)
	.align		4
.L_6:
        /*001c*/ 	.word	index@(triton_poi_fused__native_batch_norm_legit_no_training_21)
        /*0020*/ 	.word	0x00000000


	//----- nvinfo : EIATTR_MIN_STACK_SIZE
	.align		4
.L_7:
        /*0024*/ 	.byte	0x04, 0x12
        /*0026*/ 	.short	(.L_9 - .L_8)
	.align		4
.L_8:
        /*0028*/ 	.word	index@(triton_poi_fused__native_batch_norm_legit_no_training_21)
        /*002c*/ 	.word	0x00000000
.L_9:


//--------------------- .nv.info.triton_poi_fused__native_batch_norm_legit_no_training_21 --------------------------
	.section	.nv.info.triton_poi_fused__native_batch_norm_legit_no_training_21,"",@"SHT_CUDA_INFO"
	.sectionflags	@""
	.align	4


	//----- nvinfo : EIATTR_CUDA_API_VERSION
	.align		4
        /*0000*/ 	.byte	0x04, 0x37
        /*0002*/ 	.short	(.L_11 - .L_10)
.L_10:
        /*0004*/ 	.word	0x0000007c


	//----- nvinfo : EIATTR_KPARAM_INFO
	.align		4
.L_11:
        /*0008*/ 	.byte	0x04, 0x17
        /*000a*/ 	.short	(.L_13 - .L_12)
.L_12:
        /*000c*/ 	.word	0x00000000
        /*0010*/ 	.short	0x0007
        /*0012*/ 	.short	0x0034
        /*0014*/ 	.byte	0x00, 0xf0, 0x11, 0x00


	//----- nvinfo : EIATTR_KPARAM_INFO
	.align		4
.L_13:
        /*0018*/ 	.byte	0x04, 0x17
        /*001a*/ 	.short	(.L_15 - .L_14)
.L_14:
        /*001c*/ 	.word	0x00000000
        /*0020*/ 	.short	0x0006
        /*0022*/ 	.short	0x0030
        /*0024*/ 	.byte	0x00, 0xf0, 0x11, 0x00


	//----- nvinfo : EIATTR_KPARAM_INFO
	.align		4
.L_15:
        /*0028*/ 	.byte	0x04, 0x17
        /*002a*/ 	.short	(.L_17 - .L_16)
.L_16:
        /*002c*/ 	.word	0x00000000
        /*0030*/ 	.short	0x0005
        /*0032*/ 	.short	0x0028
        /*0034*/ 	.byte	0x00, 0xf4, 0x21, 0x00


	//----- nvinfo : EIATTR_KPARAM_INFO
	.align		4
.L_17:
        /*0038*/ 	.byte	0x04, 0x17
        /*003a*/ 	.short	(.L_19 - .L_18)
.L_18:
        /*003c*/ 	.word	0x00000000
        /*0040*/ 	.short	0x0004
        /*0042*/ 	.short	0x0020
        /*0044*/ 	.byte	0x00, 0xf4, 0x21, 0x00


	//----- nvinfo : EIATTR_KPARAM_INFO
	.align		4
.L_19:
        /*0048*/ 	.byte	0x04, 0x17
        /*004a*/ 	.short	(.L_21 - .L_20)
.L_20:
        /*004c*/ 	.word	0x00000000
        /*0050*/ 	.short	0x0003
        /*0052*/ 	.short	0x0018
        /*0054*/ 	.byte	0x00, 0xf4, 0x21, 0x00


	//----- nvinfo : EIATTR_KPARAM_INFO
	.align		4
.L_21:
        /*0058*/ 	.byte	0x04, 0x17
        /*005a*/ 	.short	(.L_23 - .L_22)
.L_22:
        /*005c*/ 	.word	0x00000000
        /*0060*/ 	.short	0x0002
        /*0062*/ 	.short	0x0010
        /*0064*/ 	.byte	0x00, 0xf4, 0x21, 0x00


	//----- nvinfo : EIATTR_KPARAM_INFO
	.align		4
.L_23:
        /*0068*/ 	.byte	0x04, 0x17
        /*006a*/ 	.short	(.L_25 - .L_24)
.L_24:
        /*006c*/ 	.word	0x00000000
        /*0070*/ 	.short	0x0001
        /*0072*/ 	.short	0x0008
        /*0074*/ 	.byte	0x00, 0xf4, 0x21, 0x00


	//----- nvinfo : EIATTR_KPARAM_INFO
	.align		4
.L_25:
        /*0078*/ 	.byte	0x04, 0x17
        /*007a*/ 	.short	(.L_27 - .L_26)
.L_26:
        /*007c*/ 	.word	0x00000000
        /*0080*/ 	.short	0x0000
        /*0082*/ 	.short	0x0000
        /*0084*/ 	.byte	0x00, 0xf4, 0x21, 0x00


	//----- nvinfo : EIATTR_SPARSE_MMA_MASK
	.align		4
.L_27:
        /*0088*/ 	.byte	0x03, 0x50
        /*008a*/ 	.short	0x0000


	//----- nvinfo : EIATTR_MAXREG_COUNT
	.align		4
        /*008c*/ 	.byte	0x03, 0x1b
        /*008e*/ 	.short	0x00ff


	//----- nvinfo : EIATTR_EXIT_INSTR_OFFSETS
	.align		4
        /*0090*/ 	.byte	0x04, 0x1c
        /*0092*/ 	.short	(.L_29 - .L_28)


	//   ....[0]....
.L_28:
        /*0094*/ 	.word	0x00000570


	//   ....[1]....
        /*0098*/ 	.word	0x000005f0


	//----- nvinfo : EIATTR_REQNTID
	.align		4
.L_29:
        /*009c*/ 	.byte	0x04, 0x10
        /*009e*/ 	.short	(.L_31 - .L_30)
.L_30:
        /*00a0*/ 	.word	0x00000080
        /*00a4*/ 	.word	0x00000001
        /*00a8*/ 	.word	0x00000001


	//----- nvinfo : EIATTR_CBANK_PARAM_SIZE
	.align		4
.L_31:
        /*00ac*/ 	.byte	0x03, 0x19
        /*00ae*/ 	.short	0x0038


	//----- nvinfo : EIATTR_PARAM_CBANK
	.align		4
        /*00b0*/ 	.byte	0x04, 0x0a
        /*00b2*/ 	.short	(.L_33 - .L_32)
	.align		4
.L_32:
        /*00b4*/ 	.word	index@(.nv.constant0.triton_poi_fused__native_batch_norm_legit_no_training_21)
        /*00b8*/ 	.short	0x0210
        /*00ba*/ 	.short	0x0038


	//----- nvinfo : EIATTR_SW_WAR
	.align		4
.L_33:
        /*00bc*/ 	.byte	0x04, 0x36
        /*00be*/ 	.short	(.L_35 - .L_34)
.L_34:
        /*00c0*/ 	.word	0x00000008
.L_35:


//--------------------- .nv.callgraph             --------------------------
	.section	.nv.callgraph,"",@"SHT_CUDA_CALLGRAPH"
	.align	4
	.sectionentsize	8
	.align		4
        /*0000*/ 	.word	0x00000000
	.align		4
        /*0004*/ 	.word	0xffffffff
	.align		4
        /*0008*/ 	.word	0x00000000
	.align		4
        /*000c*/ 	.word	0xfffffffe
	.align		4
        /*0010*/ 	.word	0x00000000
	.align		4
        /*0014*/ 	.word	0xfffffffd
	.align		4
        /*0018*/ 	.word	0x00000000
	.align		4
        /*001c*/ 	.word	0xfffffffc


//--------------------- .nv.constant4             --------------------------
	.section	.nv.constant4,"a",@progbits
	.align	8
	.align		8
.nv.constant4:
        /*0000*/ 	.dword	_$_str
	.align		8
        /*0008*/ 	.dword	_$_str_$_2


//--------------------- .text.triton_poi_fused__native_batch_norm_legit_no_training_21 --------------------------
	.section	.text.triton_poi_fused__native_batch_norm_legit_no_training_21,"ax",@progbits
	.sectionflags	@"SHF_BARRIERS=1"
	.align	128
        .global         triton_poi_fused__native_batch_norm_legit_no_training_21
        .type           triton_poi_fused__native_batch_norm_legit_no_training_21,@function
        .size           triton_poi_fused__native_batch_norm_legit_no_training_21,(.L_x_1 - triton_poi_fused__native_batch_norm_legit_no_training_21)
        .other          triton_poi_fused__native_batch_norm_legit_no_training_21,@"STO_CUDA_ENTRY STV_DEFAULT"
triton_poi_fused__native_batch_norm_legit_no_training_21:
.text.triton_poi_fused__native_batch_norm_legit_no_training_21:
[----:B------:R-:W0:Y:S02]  /*0000*/  LDC R1, c[0x0][0x28] ;  /* 0x00000a00ff017b82 */ /* 0x000e240000000800 */
[----:B------:R-:W1:Y:S01]  /*0010*/  S2R R6, SR_TID.X ;  /* 0x0000000000067919 */ /* 0x000e620000002100 */
[----:B------:R-:W2:Y:S01]  /*0020*/  LDC.64 R2, c[0x0][0x220] ;  /* 0x00008800ff027b82 */ /* 0x000ea20000000a00 */
[----:B------:R-:W-:Y:S01]  /*0030*/  ULDC.64 UR8, c[0x0][0x208] ;  /* 0x0000820000087ab9 */ /* 0x000fe20000000a00 */
[----:B------:R-:W3:Y:S06]  /*0040*/  S2R R4, SR_CTAID.Y ;  /* 0x0000000000047919 */ /* 0x000eec0000002600 */
[----:B------:R-:W4:Y:S08]  /*0050*/  S2UR UR4, SR_CTAID.X ;  /* 0x00000000000479c3 */ /* 0x000f300000002500 */
[----:B------:R-:W5:Y:S01]  /*0060*/  LDC.64 R10, c[0x0][0x218] ;  /* 0x00008600ff0a7b82 */ /* 0x000f620000000a00 */
[----:B-1----:R-:W-:-:S02]  /*0070*/  IMAD.SHL.U32 R7, R6, 0x2, RZ ;  /* 0x0000000206077824 */ /* 0x002fc400078e00ff */
[----:B---3--:R-:W-:Y:S01]  /*0080*/  IMAD.SHL.U32 R0, R4, 0x10, RZ ;  /* 0x0000001004007824 */ /* 0x008fe200078e00ff */
[----:B------:R-:W-:Y:S02]  /*0090*/  SHF.R.S32.HI R5, RZ, 0x1b, R4 ;  /* 0x0000001bff057819 */ /* 0x000fe40000011404 */
[----:B------:R-:W-:Y:S02]  /*00a0*/  LOP3.LUT R7, R7, 0xe, RZ, 0xc0, !PT ;  /* 0x0000000e07077812 */ /* 0x000fe400078ec0ff */
[----:B------:R-:W-:Y:S02]  /*00b0*/  SGXT R5, R5, 0x1 ;  /* 0x000000010505781a */ /* 0x000fe40000000200 */
[----:B------:R-:W-:-:S04]  /*00c0*/  LOP3.LUT R8, R0, R7, RZ, 0xfc, !PT ;  /* 0x0000000700087212 */ /* 0x000fc800078efcff */
[----:B------:R-:W-:-:S04]  /*00d0*/  LEA.HI R12, R5, R8, RZ, 0x9 ;  /* 0x00000008050c7211 */ /* 0x000fc800078f48ff */
[----:B------:R-:W-:-:S05]  /*00e0*/  LOP3.LUT R5, R12, 0xfffffe00, RZ, 0xc0, !PT ;  /* 0xfffffe000c057812 */ /* 0x000fca00078ec0ff */
[----:B------:R-:W-:Y:S02]  /*00f0*/  IMAD.IADD R8, R8, 0x1, -R5 ;  /* 0x0000000108087824 */ /* 0x000fe400078e0a05 */
[----:B------:R-:W1:Y:S02]  /*0100*/  LDC.64 R4, c[0x0][0x210] ;  /* 0x00008400ff047b82 */ /* 0x000e640000000a00 */
[----:B--2---:R-:W-:-:S06]  /*0110*/  IMAD.WIDE R2, R8, 0x4, R2 ;  /* 0x0000000408027825 */ /* 0x004fcc00078e0202 */
[----:B------:R-:W2:Y:S01]  /*0120*/  LDG.E.EL.64 R2, desc[UR8][R2.64] ;  /* 0x0000000802027981 */ /* 0x000ea2000c2e1b00 */
[----:B------:R-:W-:Y:S01]  /*0130*/  SHF.R.U32.HI R9, RZ, 0x3, R6 ;  /* 0x00000003ff097819 */ /* 0x000fe20000011606 */
[----:B----4-:R-:W-:Y:S01]  /*0140*/  USHF.L.U32 UR4, UR4, 0x4, URZ ;  /* 0x0000000404047899 */ /* 0x010fe2000800063f */
[----:B------:R-:W-:Y:S02]  /*0150*/  IMAD.SHL.U32 R12, R12, 0x10, RZ ;  /* 0x000000100c0c7824 */ /* 0x000fe400078e00ff */
[----:B------:R-:W-:Y:S01]  /*0160*/  SGXT.U32 R9, R9, 0x4 ;  /* 0x000000040909781a */ /* 0x000fe20000000000 */
[----:B-----5:R-:W-:Y:S02]  /*0170*/  IMAD.WIDE R10, R8, 0x4, R10 ;  /* 0x00000004080a7825 */ /* 0x020fe400078e020a */
[----:B------:R-:W-:Y:S02]  /*0180*/  LOP3.LUT R15, R12, 0xffffe000, RZ, 0xc0, !PT ;  /* 0xffffe0000c0f7812 */ /* 0x000fe400078ec0ff */
[----:B------:R-:W-:-:S02]  /*0190*/  LOP3.LUT R13, R9, UR4, RZ, 0xfc, !PT ;  /* 0x00000004090d7c12 */ /* 0x000fc4000f8efcff */
[----:B------:R-:W3:Y:S02]  /*01a0*/  LDG.E.EL.64 R10, desc[UR8][R10.64] ;  /* 0x000000080a0a7981 */ /* 0x000ee4000c2e1b00 */
[C---:B------:R-:W-:Y:S02]  /*01b0*/  LEA R12, R13.reuse, R8, 0x9 ;  /* 0x000000080d0c7211 */ /* 0x040fe400078e48ff */
[----:B------:R-:W-:-:S03]  /*01c0*/  ISETP.GE.AND P0, PT, R13, 0x10, PT ;  /* 0x000000100d00780c */ /* 0x000fc60003f06270 */
[----:B------:R-:W-:Y:S02]  /*01d0*/  IMAD.IADD R15, R12, 0x1, R15 ;  /* 0x000000010c0f7824 */ /* 0x000fe400078e020f */
[----:B------:R-:W4:Y:S02]  /*01e0*/  LDC.64 R12, c[0x0][0x228] ;  /* 0x00008a00ff0c7b82 */ /* 0x000f240000000a00 */
[----:B-1----:R-:W-:Y:S01]  /*01f0*/  IMAD.WIDE R16, R15, 0x4, R4 ;  /* 0x000000040f107825 */ /* 0x002fe200078e0204 */
[----:B------:R-:W-:-:S05]  /*0200*/  CS2R R4, SRZ ;  /* 0x0000000000047805 */ /* 0x000fca000001ff00 */
[----:B------:R-:W1:Y:S01]  /*0210*/  LDC.64 R14, c[0x0][0x230] ;  /* 0x00008c00ff0e7b82 */ /* 0x000e620000000a00 */
[----:B------:R5:W3:Y:S01]  /*0220*/  @!P0 LDG.E.EL.64 R4, desc[UR8][R16.64] ;  /* 0x0000000810048981 */ /* 0x000ae2000c2e1b00 */
[----:B----4-:R-:W-:-:S06]  /*0230*/  IMAD.WIDE R12, R8, 0x4, R12 ;  /* 0x00000004080c7825 */ /* 0x010fcc00078e020c */
[----:B------:R-:W4:Y:S01]  /*0240*/  LDG.E.EL.64 R12, desc[UR8][R12.64] ;  /* 0x000000080c0c7981 */ /* 0x000f22000c2e1b00 */
[----:B-1----:R-:W-:-:S06]  /*0250*/  IMAD.WIDE R14, R8, 0x4, R14 ;  /* 0x00000004080e7825 */ /* 0x002fcc00078e020e */
[----:B------:R-:W4:Y:S01]  /*0260*/  LDG.E.EL.64 R14, desc[UR8][R14.64] ;  /* 0x000000080e0e7981 */ /* 0x000f22000c2e1b00 */
[----:B------:R-:W1:Y:S01]  /*0270*/  S2UR UR6, SR_CgaCtaId ;  /* 0x00000000000679c3 */ /* 0x000e620000008800 */
[----:B-----5:R-:W-:Y:S01]  /*0280*/  HFMA2.MMA R16, -RZ, RZ, 1.625, 0 ;  /* 0x3e800000ff107435 */ /* 0x020fe200000001ff */
[----:B------:R-:W-:Y:S02]  /*0290*/  UMOV UR5, 0x400 ;  /* 0x0000040000057882 */ /* 0x000fe40000000000 */
[----:B-1----:R-:W-:Y:S01]  /*02a0*/  UPRMT UR5, UR6, 0x654, UR5 ;  /* 0x0000065406057896 */ /* 0x002fe20008000005 */
[----:B------:R-:W-:Y:S01]  /*02b0*/  LOP3.LUT R7, R7, UR4, RZ, 0xfc, !PT ;  /* 0x0000000407077c12 */ /* 0x000fe2000f8efcff */
[----:B--2---:R-:W-:Y:S01]  /*02c0*/  FADD R2, R2, 9.9999997473787516356e-06 ;  /* 0x3727c5ac02027421 */ /* 0x004fe20000000000 */
[----:B------:R-:W-:-:S03]  /*02d0*/  FADD R3, R3, 9.9999997473787516356e-06 ;  /* 0x3727c5ac03037421 */ /* 0x000fc60000000000 */
[----:B------:R-:W1:Y:S08]  /*02e0*/  MUFU.SQRT R8, R2 ;  /* 0x0000000200087308 */ /* 0x000e700000002000 */
[----:B------:R-:W2:Y:S01]  /*02f0*/  MUFU.SQRT R18, R3 ;  /* 0x0000000300127308 */ /* 0x000ea20000002000 */
[C---:B-1----:R-:W-:Y:S02]  /*0300*/  FSETP.GT.AND P0, PT, R8.reuse, 8.50705917302346158658e+37, PT ;  /* 0x7e8000000800780b */ /* 0x042fe40003f04000 */
[----:B------:R-:W-:-:S02]  /*0310*/  FSETP.GEU.AND P2, PT, R8, 1.175494350822287508e-38, PT ;  /* 0x008000000800780b */ /* 0x000fc40003f4e000 */
[C---:B--2---:R-:W-:Y:S02]  /*0320*/  FSETP.GT.AND P1, PT, R18.reuse, 8.50705917302346158658e+37, PT ;  /* 0x7e8000001200780b */ /* 0x044fe40003f24000 */
[----:B------:R-:W-:-:S07]  /*0330*/  FSETP.GEU.AND P3, PT, R18, 1.175494350822287508e-38, PT ;  /* 0x008000001200780b */ /* 0x000fce0003f6e000 */
[----:B------:R-:W-:-:S04]  /*0340*/  @P0 FMUL R8, R8, 0.25 ;  /* 0x3e80000008080820 */ /* 0x000fc80000400000 */
[----:B------:R-:W-:Y:S01]  /*0350*/  @!P2 FMUL R8, R8, 16777216 ;  /* 0x4b8000000808a820 */ /* 0x000fe20000400000 */
[----:B------:R-:W-:-:S04]  /*0360*/  @P1 FMUL R18, R18, 0.25 ;  /* 0x3e80000012121820 */ /* 0x000fc80000400000 */
[----:B------:R-:W-:Y:S01]  /*0370*/  @!P3 FMUL R18, R18, 16777216 ;  /* 0x4b8000001212b820 */ /* 0x000fe20000400000 */
[----:B------:R-:W1:Y:S01]  /*0380*/  MUFU.RCP R8, R8 ;  /* 0x0000000800087308 */ /* 0x000e620000001000 */
[----:B------:R-:W-:Y:S02]  /*0390*/  IMAD.SHL.U32 R2, R6, 0x20, RZ ;  /* 0x0000002006027824 */ /* 0x000fe400078e00ff */
[----:B---3--:R-:W-:Y:S01]  /*03a0*/  FADD R5, -R11, R5 ;  /* 0x000000050b057221 */ /* 0x008fe20000000100 */
[----:B------:R-:W-:-:S04]  /*03b0*/  FSEL R3, R16, 1, P0 ;  /* 0x3f80000010037808 */ /* 0x000fc80000000000 */
[----:B------:R-:W2:Y:S01]  /*03c0*/  MUFU.RCP R18, R18 ;  /* 0x0000001200127308 */ /* 0x000ea20000001000 */
[----:B------:R-:W-:Y:S01]  /*03d0*/  FSEL R11, R16, 1, P1 ;  /* 0x3f800000100b7808 */ /* 0x000fe20000800000 */
[----:B------:R-:W-:Y:S01]  /*03e0*/  @!P2 FMUL R3, R3, 16777216 ;  /* 0x4b8000000303a820 */ /* 0x000fe20000400000 */
[----:B------:R-:W-:-:S03]  /*03f0*/  LOP3.LUT R2, R2, 0xe0, RZ, 0xc0, !PT ;  /* 0x000000e002027812 */ /* 0x000fc600078ec0ff */
[----:B------:R-:W-:Y:S01]  /*0400*/  @!P3 FMUL R11, R11, 16777216 ;  /* 0x4b8000000b0bb820 */ /* 0x000fe20000400000 */
[----:B------:R-:W-:Y:S01]  /*0410*/  FADD R4, -R10, R4 ;  /* 0x000000040a047221 */ /* 0x000fe20000000100 */
[----:B------:R-:W-:Y:S01]  /*0420*/  LOP3.LUT R16, R2, 0x10, RZ, 0xfc, !PT ;  /* 0x0000001002107812 */ /* 0x000fe200078efcff */
[----:B-1----:R-:W-:Y:S01]  /*0430*/  FMUL R3, R8, R3 ;  /* 0x0000000308037220 */ /* 0x002fe20000400000 */
[C---:B------:R-:W-:Y:S02]  /*0440*/  LOP3.LUT R10, R2.reuse, R9, RZ, 0xfc, !PT ;  /* 0x00000009020a7212 */ /* 0x040fe400078efcff */
[----:B------:R-:W-:Y:S01]  /*0450*/  LEA.HI R17, R2, UR5, RZ, 0x1e ;  /* 0x0000000502117c11 */ /* 0x000fe2000f8ff0ff */
[----:B--2---:R-:W-:Y:S01]  /*0460*/  FMUL R18, R18, R11 ;  /* 0x0000000b12127220 */ /* 0x004fe20000400000 */
[----:B------:R-:W-:Y:S01]  /*0470*/  LEA.HI R19, R16, UR5, RZ, 0x1e ;  /* 0x0000000510137c11 */ /* 0x000fe2000f8ff0ff */
[----:B------:R-:W-:Y:S02]  /*0480*/  FMUL R3, R4, R3 ;  /* 0x0000000304037220 */ /* 0x000fe40000400000 */
[----:B------:R-:W-:Y:S01]  /*0490*/  FMUL R18, R5, R18 ;  /* 0x0000001205127220 */ /* 0x000fe20000400000 */
[----:B------:R-:W-:-:S02]  /*04a0*/  IMAD R2, R10, 0x4, R17 ;  /* 0x000000040a027824 */ /* 0x000fc400078e0211 */
[----:B----4-:R-:W-:Y:S01]  /*04b0*/  FFMA R3, R12, R3, R14 ;  /* 0x000000030c037223 */ /* 0x010fe2000000000e */
[----:B------:R-:W-:Y:S02]  /*04c0*/  IMAD R10, R10, 0x4, R19 ;  /* 0x000000040a0a7824 */ /* 0x000fe400078e0213 */
[----:B------:R-:W-:Y:S02]  /*04d0*/  FFMA R13, R13, R18, R15 ;  /* 0x000000120d0d7223 */ /* 0x000fe4000000000f */
[----:B------:R1:W-:Y:S04]  /*04e0*/  STS [R2], R3 ;  /* 0x0000000302007388 */ /* 0x0003e80000000800 */
[----:B------:R1:W-:Y:S01]  /*04f0*/  STS [R10+0x40], R13 ;  /* 0x0000400d0a007388 */ /* 0x0003e20000000800 */
[----:B------:R-:W-:Y:S01]  /*0500*/  BAR.SYNC.DEFER_BLOCKING 0x0 ;  /* 0x0000000000007b1d */ /* 0x000fe20000010000 */
[----:B------:R-:W-:-:S02]  /*0510*/  ISETP.GE.AND P0, PT, R7, 0x10, PT ;  /* 0x000000100700780c */ /* 0x000fc40003f06270 */
[----:B------:R-:W-:Y:S02]  /*0520*/  SHF.R.U32.HI R4, RZ, 0x1, R6 ;  /* 0x00000001ff047819 */ /* 0x000fe40000011606 */
[----:B------:R-:W-:Y:S02]  /*0530*/  SHF.L.U32 R6, R6, 0x3, RZ ;  /* 0x0000000306067819 */ /* 0x000fe400000006ff */
[----:B------:R-:W-:Y:S02]  /*0540*/  LOP3.LUT R4, R4, 0x3c, RZ, 0xc0, !PT ;  /* 0x0000003c04047812 */ /* 0x000fe400078ec0ff */
[----:B------:R-:W-:-:S04]  /*0550*/  LOP3.LUT R5, R6, 0x3f8, RZ, 0xc0, !PT ;  /* 0x000003f806057812 */ /* 0x000fc800078ec0ff */
[----:B------:R-:W-:Y:S01]  /*0560*/  IADD3 R4, R5, UR5, R4 ;  /* 0x0000000505047c10 */ /* 0x000fe2000fffe004 */
[----:B-1----:R-:W-:Y:S06]  /*0570*/  @P0 EXIT ;  /* 0x000000000000094d */ /* 0x002fec0003800000 */
[----:B------:R-:W-:Y:S01]  /*0580*/  LDS R10, [R4] ;  /* 0x00000000040a7984 */ /* 0x000fe20000000800 */
[----:B------:R-:W0:Y:S01]  /*0590*/  LDC.64 R2, c[0x0][0x238] ;  /* 0x00008e00ff027b82 */ /* 0x000e220000000a00 */
[----:B------:R-:W-:Y:S02]  /*05a0*/  LOP3.LUT R0, R0, R9, RZ, 0xfc, !PT ;  /* 0x0000000900007212 */ /* 0x000fe400078efcff */
[----:B------:R-:W1:Y:S03]  /*05b0*/  LDS R11, [R4+0x4] ;  /* 0x00000400040b7984 */ /* 0x000e660000000800 */
[----:B------:R-:W-:-:S04]  /*05c0*/  IMAD R7, R0, 0x10, R7 ;  /* 0x0000001000077824 */ /* 0x000fc800078e0207 */
[----:B0-----:R-:W-:-:S05]  /*05d0*/  IMAD.WIDE R2, R7, 0x4, R2 ;  /* 0x0000000407027825 */ /* 0x001fca00078e0202 */
[----:B-1----:R-:W-:Y:S01]  /*05e0*/  STG.E.64 desc[UR8][R2.64], R10 ;  /* 0x0000000a02007986 */ /* 0x002fe2000c101b08 */
[----:B------:R-:W-:Y:S05]  /*05f0*/  EXIT ;  /* 0x000000000000794d */ /* 0x000fea0003800000 */
.L_x_0:
[----:B------:R-:W-:-:S00]  /*0600*/  BRA `(.L_x_0) ;  /* 0xfffffffc00fc7947 */ /* 0x000fc0000383ffff */
[----:B------:R-:W-:-:S00]  /*0610*/  NOP ;  /* 0x0000000000007918 */ /* 0x000fc00000000000 */
        /* <DEDUP_REMOVED lines=14> */
.L_x_1:


//--------------------- .nv.global.init           --------------------------
	.section	.nv.global.init,"aw",@progbits
.nv.global.init:
	.type		_$_str,@object
	.size		_$_str,(_$_str_$_2 - _$_str)
_$_str:
        /*0000*/ 	.byte	0x5f, 0x5f, 0x43, 0x55, 0x44, 0x41, 0x5f, 0x46, 0x54, 0x5a, 0x00
	.type		_$_str_$_2,@object
	.size		_$_str_$_2,(.L_1 - _$_str_$_2)
_$_str_$_2:
        /*000b*/ 	.byte	0x5f, 0x5f, 0x43, 0x55, 0x44, 0x41, 0x5f, 0x50, 0x52, 0x45, 0x43, 0x5f, 0x53, 0x51, 0x52, 0x54
        /*001b*/ 	.byte	0x00
.L_1:


//--------------------- .nv.shared.triton_poi_fused__native_batch_norm_legit_no_training_21 --------------------------
	.section	.nv.shared.triton_poi_fused__native_batch_norm_legit_no_training_21,"aw",@nobits
	.sectionflags	@""
	.align	16
	.zero		1024


//--------------------- .nv.constant0.triton_poi_fused__native_batch_norm_legit_no_training_21 --------------------------
	.section	.nv.constant0.triton_poi_fused__native_batch_norm_legit_no_training_21,"a",@progbits
	.sectionflags	@""
	.align	4
.nv.constant0.triton_poi_fused__native_batch_norm_legit_no_training_21:
	.zero		584
